	.headerflags	@"EF_CUDA_TEXMODE_UNIFIED EF_CUDA_64BIT_ADDRESS EF_CUDA_ACCELERATORS EF_CUDA_SM90 EF_CUDA_VIRTUAL_SM(EF_CUDA_SM90)"
	.elftype	@"ET_EXEC"


//--------------------- .nv.info                  --------------------------
	.section	.nv.info,"",@"SHT_CUDA_INFO"
	.align	4


	//----- nvinfo : EIATTR_REGCOUNT
	.align		4
        /*0000*/ 	.byte	0x04, 0x2f
        /*0002*/ 	.short	(.L_1 - .L_0)
	.align		4
.L_0:
        /*0004*/ 	.word	index@(triton_poi_fused__adaptive_avg_pool2d_1)
        /*0008*/ 	.word	0x00000028


	//----- nvinfo : EIATTR_MIN_STACK_SIZE
	.align		4
.L_1:
        /*000c*/ 	.byte	0x04, 0x12
        /*000e*/ 	.short	(.L_3 - .L_2)
	.align		4
.L_2:
        /*0010*/ 	.word	index@(triton_poi_fused__adaptive_avg_pool2d_1)
        /*0014*/ 	.word	0x00000000


	//----- nvinfo : EIATTR_FRAME_SIZE
	.align		4
.L_3:
        /*0018*/ 	.byte	0x04, 0x11
        /*001a*/ 	.short	(.L_5 - .L_4)
	.align		4
.L_4:
        /*001c*/ 	.word	index@(triton_poi_fused__adaptive_avg_pool2d_1)
        /*0020*/ 	.word	0x00000000


	//----- nvinfo : EIATTR_MIN_STACK_SIZE
	.align		4
.L_5:
        /*0024*/ 	.byte	0x04, 0x12
        /*0026*/ 	.short	(.L_7 - .L_6)
	.align		4
.L_6:
        /*0028*/ 	.word	index@(triton_poi_fused__adaptive_avg_pool2d_1)
        /*002c*/ 	.word	0x00000000
.L_7:


//--------------------- .nv.info.triton_poi_fused__adaptive_avg_pool2d_1 --------------------------
	.section	.nv.info.triton_poi_fused__adaptive_avg_pool2d_1,"",@"SHT_CUDA_INFO"
	.sectionflags	@""
	.align	4


	//----- nvinfo : EIATTR_CUDA_API_VERSION
	.align		4
        /*0000*/ 	.byte	0x04, 0x37
        /*0002*/ 	.short	(.L_9 - .L_8)
.L_8:
        /*0004*/ 	.word	0x0000007c


	//----- nvinfo : EIATTR_KPARAM_INFO
	.align		4
.L_9:
        /*0008*/ 	.byte	0x04, 0x17
        /*000a*/ 	.short	(.L_11 - .L_10)
.L_10:
        /*000c*/ 	.word	0x00000000
        /*0010*/ 	.short	0x0002
        /*0012*/ 	.short	0x0010
        /*0014*/ 	.byte	0x00, 0xf0, 0x11, 0x00


	//----- nvinfo : EIATTR_KPARAM_INFO
	.align		4
.L_11:
        /*0018*/ 	.byte	0x04, 0x17
        /*001a*/ 	.short	(.L_13 - .L_12)
.L_12:
        /*001c*/ 	.word	0x00000000
        /*0020*/ 	.short	0x0001
        /*0022*/ 	.short	0x0008
        /*0024*/ 	.byte	0x00, 0xf4, 0x21, 0x00


	//----- nvinfo : EIATTR_KPARAM_INFO
	.align		4
.L_13:
        /*0028*/ 	.byte	0x04, 0x17
        /*002a*/ 	.short	(.L_15 - .L_14)
.L_14:
        /*002c*/ 	.word	0x00000000
        /*0030*/ 	.short	0x0000
        /*0032*/ 	.short	0x0000
        /*0034*/ 	.byte	0x00, 0xf4, 0x21, 0x00


	//----- nvinfo : EIATTR_SPARSE_MMA_MASK
	.align		4
.L_15:
        /*0038*/ 	.byte	0x03, 0x50
        /*003a*/ 	.short	0x0000


	//----- nvinfo : EIATTR_MAXREG_COUNT
	.align		4
        /*003c*/ 	.byte	0x03, 0x1b
        /*003e*/ 	.short	0x00ff


	//----- nvinfo : EIATTR_EXIT_INSTR_OFFSETS
	.align		4
        /*0040*/ 	.byte	0x04, 0x1c
        /*0042*/ 	.short	(.L_17 - .L_16)


	//   ....[0]....
.L_16:
        /*0044*/ 	.word	0x000015b0


	//----- nvinfo : EIATTR_REQNTID
	.align		4
.L_17:
        /*0048*/ 	.byte	0x04, 0x10
        /*004a*/ 	.short	(.L_19 - .L_18)
.L_18:
        /*004c*/ 	.word	0x00000080
        /*0050*/ 	.word	0x00000001
        /*0054*/ 	.word	0x00000001


	//----- nvinfo : EIATTR_CBANK_PARAM_SIZE
	.align		4
.L_19:
        /*0058*/ 	.byte	0x03, 0x19
        /*005a*/ 	.short	0x0014


	//----- nvinfo : EIATTR_PARAM_CBANK
	.align		4
        /*005c*/ 	.byte	0x04, 0x0a
        /*005e*/ 	.short	(.L_21 - .L_20)
	.align		4
.L_20:
        /*0060*/ 	.word	index@(.nv.constant0.triton_poi_fused__adaptive_avg_pool2d_1)
        /*0064*/ 	.short	0x0210
        /*0066*/ 	.short	0x0014


	//----- nvinfo : EIATTR_SW_WAR
	.align		4
.L_21:
        /*0068*/ 	.byte	0x04, 0x36
        /*006a*/ 	.short	(.L_23 - .L_22)
.L_22:
        /*006c*/ 	.word	0x00000008
.L_23:


//--------------------- .nv.callgraph             --------------------------
	.section	.nv.callgraph,"",@"SHT_CUDA_CALLGRAPH"
	.align	4
	.sectionentsize	8
	.align		4
        /*0000*/ 	.word	0x00000000
	.align		4
        /*0004*/ 	.word	0xffffffff
	.align		4
        /*0008*/ 	.word	0x00000000
	.align		4
        /*000c*/ 	.word	0xfffffffe
	.align		4
        /*0010*/ 	.word	0x00000000
	.align		4
        /*0014*/ 	.word	0xfffffffd
	.align		4
        /*0018*/ 	.word	0x00000000
	.align		4
        /*001c*/ 	.word	0xfffffffc


//--------------------- .text.triton_poi_fused__adaptive_avg_pool2d_1 --------------------------
	.section	.text.triton_poi_fused__adaptive_avg_pool2d_1,"ax",@progbits
	.align	128
        .global         triton_poi_fused__adaptive_avg_pool2d_1
        .type           triton_poi_fused__adaptive_avg_pool2d_1,@function
        .size           triton_poi_fused__adaptive_avg_pool2d_1,(.L_x_1 - triton_poi_fused__adaptive_avg_pool2d_1)
        .other          triton_poi_fused__adaptive_avg_pool2d_1,@"STO_CUDA_ENTRY STV_DEFAULT"
triton_poi_fused__adaptive_avg_pool2d_1:
.text.triton_poi_fused__adaptive_avg_pool2d_1:
[----:B------:R-:W-:Y:S01]  /*0000*/  LDC R1, c[0x0][0x28] ;  /* 0x00000a00ff017b82 */ /* 0x000fe20000000800 */
[----:B------:R-:W1:Y:S01]  /*0010*/  S2R R0, SR_TID.X ;  /* 0x0000000000007919 */ /* 0x000e620000002100 */
[----:B------:R-:W-:Y:S01]  /*0020*/  ULDC.64 UR6, c[0x0][0x210] ;  /* 0x0000840000067ab9 */ /* 0x000fe20000000a00 */
[----:B------:R-:W-:Y:S01]  /*0030*/  IMAD.MOV.U32 R21, RZ, RZ, RZ ;  /* 0x000000ffff157224 */ /* 0x000fe200078e00ff */
[----:B------:R-:W-:Y:S01]  /*0040*/  ULDC.64 UR4, c[0x0][0x208] ;  /* 0x0000820000047ab9 */ /* 0x000fe20000000a00 */
[----:B------:R-:W2:Y:S01]  /*0050*/  S2R R3, SR_CTAID.X ;  /* 0x0000000000037919 */ /* 0x000ea20000002500 */
[----:B------:R-:W-:Y:S02]  /*0060*/  IMAD.MOV.U32 R24, RZ, RZ, RZ ;  /* 0x000000ffff187224 */ /* 0x000fe400078e00ff */
[----:B-1----:R-:W-:-:S05]  /*0070*/  IMAD.SHL.U32 R0, R0, 0x4, RZ ;  /* 0x0000000400007824 */ /* 0x002fca00078e00ff */
[----:B------:R-:W-:-:S05]  /*0080*/  LOP3.LUT R0, R0, 0x1fc, RZ, 0xc0, !PT ;  /* 0x000001fc00007812 */ /* 0x000fca00078ec0ff */
[----:B--2---:R-:W-:-:S04]  /*0090*/  IMAD R0, R3, 0x200, R0 ;  /* 0x0000020003007824 */ /* 0x004fc800078e0200 */
[----:B------:R-:W-:-:S05]  /*00a0*/  IMAD.HI R2, R0, 0x2aaaaaab, RZ ;  /* 0x2aaaaaab00027827 */ /* 0x000fca00078e02ff */
[----:B------:R-:W-:-:S04]  /*00b0*/  SHF.R.U32.HI R3, RZ, 0x1f, R2 ;  /* 0x0000001fff037819 */ /* 0x000fc80000011602 */
[----:B------:R-:W-:-:S05]  /*00c0*/  LEA.HI.SX32 R3, R2, R3, 0x1e ;  /* 0x0000000302037211 */ /* 0x000fca00078ff2ff */
[C---:B------:R-:W-:Y:S02]  /*00d0*/  IMAD R2, R3.reuse, -0x18, R0 ;  /* 0xffffffe803027824 */ /* 0x040fe400078e0200 */
[----:B------:R-:W-:-:S03]  /*00e0*/  IMAD.SHL.U32 R8, R3, 0x10, RZ ;  /* 0x0000001003087824 */ /* 0x000fc600078e00ff */
[C---:B------:R-:W-:Y:S02]  /*00f0*/  LEA R4, R2.reuse, 0x1b, 0x2 ;  /* 0x0000001b02047811 */ /* 0x040fe400078e10ff */
[----:B------:R-:W-:Y:S02]  /*0100*/  PRMT R2, R2, 0x8880, RZ ;  /* 0x0000888002027816 */ /* 0x000fe400000000ff */
[----:B------:R-:W-:Y:S02]  /*0110*/  PRMT R4, R4, 0x8880, RZ ;  /* 0x0000888004047816 */ /* 0x000fe400000000ff */
[----:B------:R-:W-:Y:S01]  /*0120*/  SHF.R.S32.HI R32, RZ, 0x1f, R8 ;  /* 0x0000001fff207819 */ /* 0x000fe20000011408 */
[----:B------:R-:W-:Y:S02]  /*0130*/  IMAD R2, R2, 0x2aab, RZ ;  /* 0x00002aab02027824 */ /* 0x000fe400078e02ff */
[----:B------:R-:W-:-:S03]  /*0140*/  IMAD R7, R4, 0x2aab, RZ ;  /* 0x00002aab04077824 */ /* 0x000fc600078e02ff */
[----:B------:R-:W-:Y:S02]  /*0150*/  SHF.R.S32.HI R2, RZ, 0x10, R2 ;  /* 0x00000010ff027819 */ /* 0x000fe40000011402 */
[----:B------:R-:W-:Y:S02]  /*0160*/  SHF.R.S32.HI R4, RZ, 0x10, R7 ;  /* 0x00000010ff047819 */ /* 0x000fe40000011407 */
[----:B------:R-:W-:Y:S02]  /*0170*/  LOP3.LUT R5, R2, 0xffff, RZ, 0xc0, !PT ;  /* 0x0000ffff02057812 */ /* 0x000fe400078ec0ff */
[----:B------:R-:W-:Y:S02]  /*0180*/  LOP3.LUT R6, R4, 0xffff, RZ, 0xc0, !PT ;  /* 0x0000ffff04067812 */ /* 0x000fe400078ec0ff */
[----:B------:R-:W-:Y:S02]  /*0190*/  SHF.R.U32.HI R4, RZ, 0xf, R5 ;  /* 0x0000000fff047819 */ /* 0x000fe40000011605 */
[----:B------:R-:W-:-:S02]  /*01a0*/  SHF.R.S32.HI R7, RZ, 0x12, R7 ;  /* 0x00000012ff077819 */ /* 0x000fc40000011407 */
[----:B------:R-:W-:Y:S02]  /*01b0*/  SHF.R.U32.HI R5, RZ, 0xf, R6 ;  /* 0x0000000fff057819 */ /* 0x000fe40000011606 */
[----:B------:R-:W-:Y:S02]  /*01c0*/  PRMT R7, R2, 0x5410, R7 ;  /* 0x0000541002077816 */ /* 0x000fe40000000007 */
[----:B------:R-:W-:-:S05]  /*01d0*/  PRMT R4, R4, 0x5410, R5 ;  /* 0x0000541004047816 */ /* 0x000fca0000000005 */
[----:B------:R-:W-:Y:S02]  /*01e0*/  VIADD.16x2 R2, R7, R4 ;  /* 0x0000000407027236 */ /* 0x000fe40000000200 */
[----:B------:R-:W1:Y:S03]  /*01f0*/  LDC.64 R6, c[0x0][0x210] ;  /* 0x00008400ff067b82 */ /* 0x000e660000000a00 */
[C---:B------:R-:W-:Y:S02]  /*0200*/  PRMT R3, R2.reuse, 0x7632, R3 ;  /* 0x0000763202037816 */ /* 0x040fe40000000003 */
[C---:B------:R-:W-:Y:S02]  /*0210*/  LOP3.LUT R4, R2.reuse, 0xffff, RZ, 0xc0, !PT ;  /* 0x0000ffff02047812 */ /* 0x040fe400078ec0ff */
[----:B------:R-:W-:Y:S02]  /*0220*/  PRMT R10, R2, 0x8880, RZ ;  /* 0x00008880020a7816 */ /* 0x000fe400000000ff */
[----:B------:R-:W-:-:S02]  /*0230*/  LOP3.LUT R2, R3, 0xffff, RZ, 0xc0, !PT ;  /* 0x0000ffff03027812 */ /* 0x000fc400078ec0ff */
[----:B------:R-:W-:Y:S02]  /*0240*/  PRMT R11, R3, 0x8880, RZ ;  /* 0x00008880030b7816 */ /* 0x000fe400000000ff */
[C---:B------:R-:W-:Y:S02]  /*0250*/  PRMT R3, R4.reuse, 0x8880, RZ ;  /* 0x0000888004037816 */ /* 0x040fe400000000ff */
[----:B------:R-:W-:Y:S02]  /*0260*/  PRMT R5, R4, 0x8880, RZ ;  /* 0x0000888004057816 */ /* 0x000fe400000000ff */
[----:B------:R-:W-:Y:S01]  /*0270*/  PRMT R12, R2, 0x8880, RZ ;  /* 0x00008880020c7816 */ /* 0x000fe200000000ff */
[C---:B------:R-:W-:Y:S01]  /*0280*/  VIADD R13, R3.reuse, 0x1 ;  /* 0x00000001030d7836 */ /* 0x040fe20000000000 */
[----:B------:R-:W-:Y:S01]  /*0290*/  IADD3 R9, P0, R8, R5, RZ ;  /* 0x0000000508097210 */ /* 0x000fe20007f1e0ff */
[----:B------:R-:W-:Y:S01]  /*02a0*/  IMAD.IADD R3, R3, 0x1, R8 ;  /* 0x0000000103037824 */ /* 0x000fe200078e0208 */
[----:B------:R-:W-:-:S02]  /*02b0*/  ISETP.GE.AND P1, PT, R10, R11, PT ;  /* 0x0000000b0a00720c */ /* 0x000fc40003f26270 */
[----:B------:R-:W-:Y:S01]  /*02c0*/  ISETP.GE.AND P2, PT, R13, R12, PT ;  /* 0x0000000c0d00720c */ /* 0x000fe20003f46270 */
[----:B-1----:R-:W-:Y:S01]  /*02d0*/  IMAD.WIDE R2, R3, 0x4, R6 ;  /* 0x0000000403027825 */ /* 0x002fe200078e0206 */
[----:B------:R-:W-:Y:S02]  /*02e0*/  LEA.HI.X.SX32 R14, R5, R32, 0x1, P0 ;  /* 0x00000020050e7211 */ /* 0x000fe400000f0eff */
[----:B------:R-:W-:Y:S01]  /*02f0*/  LEA R4, P0, R9, UR6, 0x2 ;  /* 0x0000000609047c11 */ /* 0x000fe2000f8010ff */
[----:B------:R-:W-:-:S03]  /*0300*/  IMAD.MOV.U32 R22, RZ, RZ, RZ ;  /* 0x000000ffff167224 */ /* 0x000fc600078e00ff */
[----:B------:R-:W-:-:S03]  /*0310*/  LEA.HI.X R5, R9, UR7, R14, 0x2, P0 ;  /* 0x0000000709057c11 */ /* 0x000fc600080f140e */
[----:B------:R1:W2:Y:S04]  /*0320*/  @!P1 LDG.E.EL R21, desc[UR4][R2.64] ;  /* 0x0000000402159981 */ /* 0x0002a8000c2e1900 */
[----:B------:R-:W3:Y:S04]  /*0330*/  @!P2 LDG.E.EL R24, desc[UR4][R4.64+0x4] ;  /* 0x000004040418a981 */ /* 0x000ee8000c2e1900 */
[----:B------:R-:W4:Y:S01]  /*0340*/  @!P1 LDG.E.EL R22, desc[UR4][R4.64+0x10] ;  /* 0x0000100404169981 */ /* 0x000f22000c2e1900 */
[----:B------:R-:W-:-:S06]  /*0350*/  CS2R R26, SRZ ;  /* 0x00000000001a7805 */ /* 0x000fcc000001ff00 */
[----:B------:R-:W5:Y:S04]  /*0360*/  @!P2 LDG.E.EL R27, desc[UR4][R4.64+0x14] ;  /* 0x00001404041ba981 */ /* 0x000f68000c2e1900 */
[----:B------:R-:W5:Y:S01]  /*0370*/  @!P1 LDG.E.EL R26, desc[UR4][R4.64+0x20] ;  /* 0x00002004041a9981 */ /* 0x000f62000c2e1900 */
[----:B------:R-:W-:Y:S01]  /*0380*/  VIADD R9, R0, 0x1 ;  /* 0x0000000100097836 */ /* 0x000fe20000000000 */
[----:B------:R-:W-:-:S03]  /*0390*/  CS2R R28, SRZ ;  /* 0x00000000001c7805 */ /* 0x000fc6000001ff00 */
[----:B------:R-:W-:-:S03]  /*03a0*/  IMAD.HI R14, R9, 0x2aaaaaab, RZ ;  /* 0x2aaaaaab090e7827 */ /* 0x000fc600078e02ff */
[----:B------:R-:W5:Y:S02]  /*03b0*/  @!P2 LDG.E.EL R28, desc[UR4][R4.64+0x24] ;  /* 0x00002404041ca981 */ /* 0x000f64000c2e1900 */
[----:B------:R-:W-:-:S04]  /*03c0*/  SHF.R.U32.HI R15, RZ, 0x1f, R14 ;  /* 0x0000001fff0f7819 */ /* 0x000fc8000001160e */
[----:B------:R-:W-:-:S05]  /*03d0*/  LEA.HI R14, R14, R15, RZ, 0x1e ;  /* 0x0000000f0e0e7211 */ /* 0x000fca00078ff0ff */
[----:B------:R-:W-:-:S05]  /*03e0*/  IMAD R14, R14, -0x18, R9 ;  /* 0xffffffe80e0e7824 */ /* 0x000fca00078e0209 */
[C---:B-1----:R-:W-:Y:S02]  /*03f0*/  LEA R2, R14.reuse, 0x1b, 0x2 ;  /* 0x0000001b0e027811 */ /* 0x042fe400078e10ff */
[----:B------:R-:W-:Y:S02]  /*0400*/  PRMT R14, R14, 0x8880, RZ ;  /* 0x000088800e0e7816 */ /* 0x000fe400000000ff */
[----:B------:R-:W-:-:S03]  /*0410*/  PRMT R3, R2, 0x8880, RZ ;  /* 0x0000888002037816 */ /* 0x000fc600000000ff */
[----:B------:R-:W-:Y:S02]  /*0420*/  IMAD.MOV.U32 R2, RZ, RZ, R14 ;  /* 0x000000ffff027224 */ /* 0x000fe400078e000e */
[----:B------:R-:W-:Y:S02]  /*0430*/  IMAD R9, R3, 0x2aab, RZ ;  /* 0x00002aab03097824 */ /* 0x000fe400078e02ff */
[----:B------:R-:W-:-:S03]  /*0440*/  IMAD R2, R2, 0x2aab, RZ ;  /* 0x00002aab02027824 */ /* 0x000fc600078e02ff */
[--C-:B------:R-:W-:Y:S02]  /*0450*/  SHF.R.S32.HI R3, RZ, 0x10, R9.reuse ;  /* 0x00000010ff037819 */ /* 0x100fe40000011409 */
[----:B------:R-:W-:Y:S02]  /*0460*/  SHF.R.S32.HI R2, RZ, 0x10, R2 ;  /* 0x00000010ff027819 */ /* 0x000fe40000011402 */
[----:B------:R-:W-:Y:S02]  /*0470*/  LOP3.LUT R15, R3, 0xffff, RZ, 0xc0, !PT ;  /* 0x0000ffff030f7812 */ /* 0x000fe400078ec0ff */
[----:B------:R-:W-:Y:S02]  /*0480*/  LOP3.LUT R14, R2, 0xffff, RZ, 0xc0, !PT ;  /* 0x0000ffff020e7812 */ /* 0x000fe400078ec0ff */
[----:B------:R-:W-:Y:S02]  /*0490*/  SHF.R.S32.HI R9, RZ, 0x12, R9 ;  /* 0x00000012ff097819 */ /* 0x000fe40000011409 */
[----:B------:R-:W-:-:S02]  /*04a0*/  SHF.R.U32.HI R3, RZ, 0xf, R14 ;  /* 0x0000000fff037819 */ /* 0x000fc4000001160e */
[----:B------:R-:W-:Y:S02]  /*04b0*/  SHF.R.U32.HI R14, RZ, 0xf, R15 ;  /* 0x0000000fff0e7819 */ /* 0x000fe4000001160f */
[----:B------:R-:W-:Y:S02]  /*04c0*/  PRMT R9, R2, 0x5410, R9 ;  /* 0x0000541002097816 */ /* 0x000fe40000000009 */
[----:B------:R-:W-:-:S05]  /*04d0*/  PRMT R14, R3, 0x5410, R14 ;  /* 0x00005410030e7816 */ /* 0x000fca000000000e */
[----:B------:R-:W-:-:S05]  /*04e0*/  VIADD.16x2 R2, R9, R14 ;  /* 0x0000000e09027236 */ /* 0x000fca0000000200 */
[C---:B------:R-:W-:Y:S02]  /*04f0*/  PRMT R3, R2.reuse, 0x7632, R3 ;  /* 0x0000763202037816 */ /* 0x040fe40000000003 */
[C---:B------:R-:W-:Y:S02]  /*0500*/  LOP3.LUT R9, R2.reuse, 0xffff, RZ, 0xc0, !PT ;  /* 0x0000ffff02097812 */ /* 0x040fe400078ec0ff */
[----:B------:R-:W-:Y:S02]  /*0510*/  PRMT R14, R2, 0x8880, RZ ;  /* 0x00008880020e7816 */ /* 0x000fe400000000ff */
[C---:B------:R-:W-:Y:S02]  /*0520*/  LOP3.LUT R2, R3.reuse, 0xffff, RZ, 0xc0, !PT ;  /* 0x0000ffff03027812 */ /* 0x040fe400078ec0ff */
[----:B------:R-:W-:Y:S02]  /*0530*/  PRMT R15, R3, 0x8880, RZ ;  /* 0x00008880030f7816 */ /* 0x000fe400000000ff */
[----:B------:R-:W-:-:S02]  /*0540*/  PRMT R3, R9, 0x8880, RZ ;  /* 0x0000888009037816 */ /* 0x000fc400000000ff */
[----:B------:R-:W-:Y:S02]  /*0550*/  PRMT R9, R9, 0x8880, RZ ;  /* 0x0000888009097816 */ /* 0x000fe400000000ff */
[----:B------:R-:W-:Y:S01]  /*0560*/  PRMT R16, R2, 0x8880, RZ ;  /* 0x0000888002107816 */ /* 0x000fe200000000ff */
[C---:B------:R-:W-:Y:S01]  /*0570*/  VIADD R17, R3.reuse, 0x1 ;  /* 0x0000000103117836 */ /* 0x040fe20000000000 */
[----:B------:R-:W-:Y:S01]  /*0580*/  ISETP.GE.AND P6, PT, R14, R15, PT ;  /* 0x0000000f0e00720c */ /* 0x000fe20003fc6270 */
[----:B------:R-:W-:Y:S01]  /*0590*/  IMAD.IADD R19, R3, 0x1, R8 ;  /* 0x0000000103137824 */ /* 0x000fe200078e0208 */
[----:B------:R-:W-:Y:S02]  /*05a0*/  IADD3 R3, P3, R8, R9, RZ ;  /* 0x0000000908037210 */ /* 0x000fe40007f7e0ff */
[----:B------:R-:W-:Y:S02]  /*05b0*/  ISETP.GE.AND P0, PT, R17, R16, PT ;  /* 0x000000101100720c */ /* 0x000fe40003f06270 */
[----:B------:R-:W-:-:S02]  /*05c0*/  LEA.HI.X.SX32 R20, R9, R32, 0x1, P3 ;  /* 0x0000002009147211 */ /* 0x000fc400018f0eff */
[----:B------:R-:W-:Y:S01]  /*05d0*/  LEA R2, P3, R3, UR6, 0x2 ;  /* 0x0000000603027c11 */ /* 0x000fe2000f8610ff */
[----:B------:R-:W-:-:S03]  /*05e0*/  IMAD.MOV.U32 R33, RZ, RZ, RZ ;  /* 0x000000ffff217224 */ /* 0x000fc600078e00ff */
[----:B------:R-:W-:Y:S01]  /*05f0*/  LEA.HI.X R3, R3, UR7, R20, 0x2, P3 ;  /* 0x0000000703037c11 */ /* 0x000fe200098f1414 */
[----:B------:R-:W-:Y:S02]  /*0600*/  IMAD.MOV.U32 R9, RZ, RZ, RZ ;  /* 0x000000ffff097224 */ /* 0x000fe400078e00ff */
[----:B------:R-:W-:Y:S01]  /*0610*/  IMAD.WIDE R18, R19, 0x4, R6 ;  /* 0x0000000413127825 */ /* 0x000fe200078e0206 */
[----:B------:R-:W5:Y:S04]  /*0620*/  @!P1 LDG.E.EL R33, desc[UR4][R4.64+0x30] ;  /* 0x0000300404219981 */ /* 0x000f68000c2e1900 */
[----:B------:R-:W5:Y:S04]  /*0630*/  @!P0 LDG.E.EL R29, desc[UR4][R2.64+0x4] ;  /* 0x00000404021d8981 */ /* 0x000f68000c2e1900 */
[----:B------:R1:W5:Y:S01]  /*0640*/  @!P6 LDG.E.EL R9, desc[UR4][R18.64] ;  /* 0x000000041209e981 */ /* 0x000362000c2e1900 */
[----:B------:R-:W-:-:S06]  /*0650*/  CS2R R30, SRZ ;  /* 0x00000000001e7805 */ /* 0x000fcc000001ff00 */
[----:B------:R-:W5:Y:S01]  /*0660*/  @!P6 LDG.E.EL R30, desc[UR4][R2.64+0x10] ;  /* 0x00001004021ee981 */ /* 0x000f62000c2e1900 */
[----:B------:R-:W-:-:S03]  /*0670*/  VIADD R20, R0, 0x2 ;  /* 0x0000000200147836 */ /* 0x000fc60000000000 */
[----:B------:R-:W5:Y:S01]  /*0680*/  @!P0 LDG.E.EL R31, desc[UR4][R2.64+0x14] ;  /* 0x00001404021f8981 */ /* 0x000f62000c2e1900 */
[----:B------:R-:W-:-:S05]  /*0690*/  IMAD.HI R23, R20, 0x2aaaaaab, RZ ;  /* 0x2aaaaaab14177827 */ /* 0x000fca00078e02ff */
[----:B------:R-:W-:-:S04]  /*06a0*/  SHF.R.U32.HI R34, RZ, 0x1f, R23 ;  /* 0x0000001fff227819 */ /* 0x000fc80000011617 */
[----:B------:R-:W-:-:S05]  /*06b0*/  LEA.HI R23, R23, R34, RZ, 0x1e ;  /* 0x0000002217177211 */ /* 0x000fca00078ff0ff */
[----:B------:R-:W-:-:S05]  /*06c0*/  IMAD R23, R23, -0x18, R20 ;  /* 0xffffffe817177824 */ /* 0x000fca00078e0214 */
[C---:B------:R-:W-:Y:S02]  /*06d0*/  LEA R20, R23.reuse, 0x1b, 0x2 ;  /* 0x0000001b17147811 */ /* 0x040fe400078e10ff */
[----:B-1----:R-:W-:Y:S02]  /*06e0*/  PRMT R18, R23, 0x8880, RZ ;  /* 0x0000888017127816 */ /* 0x002fe400000000ff */
[----:B------:R-:W-:-:S03]  /*06f0*/  PRMT R19, R20, 0x8880, RZ ;  /* 0x0000888014137816 */ /* 0x000fc600000000ff */
[----:B------:R-:W-:Y:S02]  /*0700*/  IMAD R18, R18, 0x2aab, RZ ;  /* 0x00002aab12127824 */ /* 0x000fe400078e02ff */
[----:B------:R-:W-:-:S03]  /*0710*/  IMAD R23, R19, 0x2aab, RZ ;  /* 0x00002aab13177824 */ /* 0x000fc600078e02ff */
[----:B------:R-:W-:Y:S02]  /*0720*/  SHF.R.S32.HI R18, RZ, 0x10, R18 ;  /* 0x00000010ff127819 */ /* 0x000fe40000011412 */
[--C-:B------:R-:W-:Y:S02]  /*0730*/  SHF.R.S32.HI R19, RZ, 0x10, R23.reuse ;  /* 0x00000010ff137819 */ /* 0x100fe40000011417 */
[----:B------:R-:W-:Y:S02]  /*0740*/  LOP3.LUT R20, R18, 0xffff, RZ, 0xc0, !PT ;  /* 0x0000ffff12147812 */ /* 0x000fe400078ec0ff */
[----:B------:R-:W-:Y:S02]  /*0750*/  LOP3.LUT R25, R19, 0xffff, RZ, 0xc0, !PT ;  /* 0x0000ffff13197812 */ /* 0x000fe400078ec0ff */
[----:B------:R-:W-:Y:S02]  /*0760*/  SHF.R.U32.HI R19, RZ, 0xf, R20 ;  /* 0x0000000fff137819 */ /* 0x000fe40000011614 */
[----:B------:R-:W-:-:S02]  /*0770*/  SHF.R.S32.HI R23, RZ, 0x12, R23 ;  /* 0x00000012ff177819 */ /* 0x000fc40000011417 */
[----:B------:R-:W-:Y:S02]  /*0780*/  SHF.R.U32.HI R20, RZ, 0xf, R25 ;  /* 0x0000000fff147819 */ /* 0x000fe40000011619 */
[----:B------:R-:W-:Y:S02]  /*0790*/  PRMT R23, R18, 0x5410, R23 ;  /* 0x0000541012177816 */ /* 0x000fe40000000017 */
[----:B------:R-:W-:-:S05]  /*07a0*/  PRMT R20, R19, 0x5410, R20 ;  /* 0x0000541013147816 */ /* 0x000fca0000000014 */
[----:B------:R-:W-:-:S05]  /*07b0*/  VIADD.16x2 R25, R23, R20 ;  /* 0x0000001417197236 */ /* 0x000fca0000000200 */
[C---:B------:R-:W-:Y:S02]  /*07c0*/  PRMT R23, R25.reuse, 0x7632, R23 ;  /* 0x0000763219177816 */ /* 0x040fe40000000017 */
[----:B------:R-:W-:Y:S02]  /*07d0*/  PRMT R19, R25, 0x8880, RZ ;  /* 0x0000888019137816 */ /* 0x000fe400000000ff */
[----:B------:R-:W-:Y:S02]  /*07e0*/  PRMT R20, R23, 0x8880, RZ ;  /* 0x0000888017147816 */ /* 0x000fe400000000ff */
[----:B------:R-:W-:Y:S02]  /*07f0*/  LOP3.LUT R25, R25, 0xffff, RZ, 0xc0, !PT ;  /* 0x0000ffff19197812 */ /* 0x000fe400078ec0ff */
[----:B------:R-:W-:Y:S01]  /*0800*/  LOP3.LUT R23, R23, 0xffff, RZ, 0xc0, !PT ;  /* 0x0000ffff17177812 */ /* 0x000fe200078ec0ff */
[----:B------:R-:W-:Y:S01]  /*0810*/  IMAD.MOV.U32 R18, RZ, RZ, RZ ;  /* 0x000000ffff127224 */ /* 0x000fe200078e00ff */
[----:B------:R-:W-:-:S02]  /*0820*/  PRMT R35, R25, 0x8880, RZ ;  /* 0x0000888019237816 */ /* 0x000fc400000000ff */
[----:B------:R-:W-:Y:S02]  /*0830*/  PRMT R23, R23, 0x8880, RZ ;  /* 0x0000888017177816 */ /* 0x000fe400000000ff */
[----:B------:R-:W-:Y:S01]  /*0840*/  ISETP.GE.AND P5, PT, R19, R20, PT ;  /* 0x000000141300720c */ /* 0x000fe20003fa6270 */
[----:B------:R1:W5:Y:S01]  /*0850*/  @!P2 LDG.E.EL R18, desc[UR4][R4.64+0x34] ;  /* 0x000034040412a981 */ /* 0x000362000c2e1900 */
[----:B------:R-:W-:Y:S01]  /*0860*/  PRMT R25, R25, 0x8880, RZ ;  /* 0x0000888019197816 */ /* 0x000fe200000000ff */
[----:B-1----:R-:W-:-:S04]  /*0870*/  IMAD.IADD R5, R35, 0x1, R8 ;  /* 0x0000000123057824 */ /* 0x002fc800078e0208 */
[----:B------:R-:W-:Y:S01]  /*0880*/  IMAD.WIDE R4, R5, 0x4, R6 ;  /* 0x0000000405047825 */ /* 0x000fe200078e0206 */
[----:B--2---:R-:W-:Y:S02]  /*0890*/  SEL R21, R21, RZ, !P1 ;  /* 0x000000ff15157207 */ /* 0x004fe40004800000 */
[----:B---3--:R-:W-:Y:S02]  /*08a0*/  SEL R24, R24, RZ, !P2 ;  /* 0x000000ff18187207 */ /* 0x008fe40005000000 */
[----:B----4-:R-:W-:Y:S01]  /*08b0*/  SEL R37, R22, RZ, !P1 ;  /* 0x000000ff16257207 */ /* 0x010fe20004800000 */
[----:B------:R-:W-:Y:S02]  /*08c0*/  IMAD.MOV.U32 R22, RZ, RZ, R23 ;  /* 0x000000ffff167224 */ /* 0x000fe400078e0017 */
[----:B------:R-:W-:Y:S01]  /*08d0*/  FADD R24, R21, R24 ;  /* 0x0000001815187221 */ /* 0x000fe20000000000 */
[----:B------:R-:W-:Y:S02]  /*08e0*/  VIADD R23, R35, 0x1 ;  /* 0x0000000123177836 */ /* 0x000fe40000000000 */
[----:B------:R-:W-:Y:S01]  /*08f0*/  IMAD.MOV.U32 R21, RZ, RZ, RZ ;  /* 0x000000ffff157224 */ /* 0x000fe200078e00ff */
[----:B------:R-:W-:-:S02]  /*0900*/  IADD3 R35, P3, R8, R25, RZ ;  /* 0x0000001908237210 */ /* 0x000fc40007f7e0ff */
[----:B------:R-:W-:Y:S02]  /*0910*/  ISETP.GE.AND P4, PT, R23, R22, PT ;  /* 0x000000161700720c */ /* 0x000fe40003f86270 */
[----:B------:R-:W-:Y:S01]  /*0920*/  LEA.HI.X.SX32 R36, R25, R32, 0x1, P3 ;  /* 0x0000002019247211 */ /* 0x000fe200018f0eff */
[----:B------:R1:W2:Y:S01]  /*0930*/  @!P5 LDG.E.EL R21, desc[UR4][R4.64] ;  /* 0x000000040415d981 */ /* 0x0002a2000c2e1900 */
[----:B------:R-:W-:Y:S01]  /*0940*/  IMAD.MOV.U32 R25, RZ, RZ, RZ ;  /* 0x000000ffff197224 */ /* 0x000fe200078e00ff */
[----:B-1----:R-:W-:-:S04]  /*0950*/  LEA R4, P3, R35, UR6, 0x2 ;  /* 0x0000000623047c11 */ /* 0x002fc8000f8610ff */
[----:B------:R-:W-:-:S05]  /*0960*/  LEA.HI.X R5, R35, UR7, R36, 0x2, P3 ;  /* 0x0000000723057c11 */ /* 0x000fca00098f1424 */
[----:B------:R-:W3:Y:S01]  /*0970*/  @!P4 LDG.E.EL R25, desc[UR4][R4.64+0x4] ;  /* 0x000004040419c981 */ /* 0x000ee2000c2e1900 */
[----:B-----5:R-:W-:Y:S01]  /*0980*/  SEL R27, R27, RZ, !P2 ;  /* 0x000000ff1b1b7207 */ /* 0x020fe20005000000 */
[----:B------:R-:W-:Y:S01]  /*0990*/  FADD R34, R24, R37 ;  /* 0x0000002518227221 */ /* 0x000fe20000000000 */
[----:B------:R-:W-:Y:S01]  /*09a0*/  IMAD.MOV.U32 R24, RZ, RZ, RZ ;  /* 0x000000ffff187224 */ /* 0x000fe200078e00ff */
[----:B------:R-:W-:Y:S02]  /*09b0*/  SEL R26, R26, RZ, !P1 ;  /* 0x000000ff1a1a7207 */ /* 0x000fe40004800000 */
[----:B------:R-:W-:-:S03]  /*09c0*/  FADD R27, R34, R27 ;  /* 0x0000001b221b7221 */ /* 0x000fc60000000000 */
[----:B------:R-:W4:Y:S01]  /*09d0*/  @!P6 LDG.E.EL R24, desc[UR4][R2.64+0x20] ;  /* 0x000020040218e981 */ /* 0x000f22000c2e1900 */
[----:B------:R-:W-:Y:S01]  /*09e0*/  FADD R34, R27, R26 ;  /* 0x0000001a1b227221 */ /* 0x000fe20000000000 */
[----:B------:R-:W-:-:S06]  /*09f0*/  CS2R R26, SRZ ;  /* 0x00000000001a7805 */ /* 0x000fcc000001ff00 */
[----:B------:R-:W5:Y:S01]  /*0a00*/  @!P5 LDG.E.EL R27, desc[UR4][R4.64+0x10] ;  /* 0x00001004041bd981 */ /* 0x000f62000c2e1900 */
[----:B------:R-:W-:-:S03]  /*0a10*/  SEL R35, R28, RZ, !P2 ;  /* 0x000000ff1c237207 */ /* 0x000fc60005000000 */
[----:B------:R-:W5:Y:S02]  /*0a20*/  @!P0 LDG.E.EL R26, desc[UR4][R2.64+0x24] ;  /* 0x00002404021a8981 */ /* 0x000f64000c2e1900 */
[----:B------:R-:W-:Y:S01]  /*0a30*/  FADD R28, R34, R35 ;  /* 0x00000023221c7221 */ /* 0x000fe20000000000 */
[----:B------:R-:W-:Y:S02]  /*0a40*/  SEL R33, R33, RZ, !P1 ;  /* 0x000000ff21217207 */ /* 0x000fe40004800000 */
[----:B------:R-:W-:Y:S01]  /*0a50*/  SEL R34, R29, RZ, !P0 ;  /* 0x000000ff1d227207 */ /* 0x000fe20004000000 */
[----:B------:R-:W-:Y:S02]  /*0a60*/  VIADD R29, R0, 0x3 ;  /* 0x00000003001d7836 */ /* 0x000fe40000000000 */
[----:B------:R-:W-:Y:S01]  /*0a70*/  FADD R28, R28, R33 ;  /* 0x000000211c1c7221 */ /* 0x000fe20000000000 */
[----:B------:R-:W-:Y:S01]  /*0a80*/  SEL R9, R9, RZ, !P6 ;  /* 0x000000ff09097207 */ /* 0x000fe20007000000 */
[----:B------:R-:W-:-:S04]  /*0a90*/  IMAD.HI R33, R29, 0x2aaaaaab, RZ ;  /* 0x2aaaaaab1d217827 */ /* 0x000fc800078e02ff */
[----:B------:R-:W-:Y:S01]  /*0aa0*/  FADD R9, R9, R34 ;  /* 0x0000002209097221 */ /* 0x000fe20000000000 */
[----:B------:R-:W-:-:S04]  /*0ab0*/  SHF.R.U32.HI R34, RZ, 0x1f, R33 ;  /* 0x0000001fff227819 */ /* 0x000fc80000011621 */
[----:B------:R-:W-:-:S05]  /*0ac0*/  LEA.HI R34, R33, R34, RZ, 0x1e ;  /* 0x0000002221227211 */ /* 0x000fca00078ff0ff */
[----:B------:R-:W-:-:S05]  /*0ad0*/  IMAD R34, R34, -0x18, R29 ;  /* 0xffffffe822227824 */ /* 0x000fca00078e021d */
[C---:B------:R-:W-:Y:S02]  /*0ae0*/  LEA R29, R34.reuse, 0x1b, 0x2 ;  /* 0x0000001b221d7811 */ /* 0x040fe400078e10ff */
[----:B------:R-:W-:Y:S02]  /*0af0*/  PRMT R34, R34, 0x8880, RZ ;  /* 0x0000888022227816 */ /* 0x000fe400000000ff */
[----:B------:R-:W-:-:S03]  /*0b00*/  PRMT R33, R29, 0x8880, RZ ;  /* 0x000088801d217816 */ /* 0x000fc600000000ff */
[----:B------:R-:W-:Y:S01]  /*0b10*/  IMAD.MOV.U32 R29, RZ, RZ, R34 ;  /* 0x000000ffff1d7224 */ /* 0x000fe200078e0022 */
[----:B------:R-:W-:Y:S01]  /*0b20*/  SEL R34, R30, RZ, !P6 ;  /* 0x000000ff1e227207 */ /* 0x000fe20007000000 */
[----:B------:R-:W-:Y:S02]  /*0b30*/  IMAD R30, R33, 0x2aab, RZ ;  /* 0x00002aab211e7824 */ /* 0x000fe400078e02ff */
[----:B------:R-:W-:-:S03]  /*0b40*/  IMAD R29, R29, 0x2aab, RZ ;  /* 0x00002aab1d1d7824 */ /* 0x000fc600078e02ff */
[----:B------:R-:W-:Y:S02]  /*0b50*/  SHF.R.S32.HI R33, RZ, 0x10, R30 ;  /* 0x00000010ff217819 */ /* 0x000fe4000001141e */
[----:B------:R-:W-:Y:S02]  /*0b60*/  SHF.R.S32.HI R29, RZ, 0x10, R29 ;  /* 0x00000010ff1d7819 */ /* 0x000fe4000001141d */
[----:B------:R-:W-:Y:S02]  /*0b70*/  LOP3.LUT R35, R33, 0xffff, RZ, 0xc0, !PT ;  /* 0x0000ffff21237812 */ /* 0x000fe400078ec0ff */
[----:B------:R-:W-:Y:S01]  /*0b80*/  LOP3.LUT R33, R29, 0xffff, RZ, 0xc0, !PT ;  /* 0x0000ffff1d217812 */ /* 0x000fe200078ec0ff */
[----:B------:R-:W-:Y:S01]  /*0b90*/  FADD R9, R9, R34 ;  /* 0x0000002209097221 */ /* 0x000fe20000000000 */
[----:B------:R-:W-:Y:S02]  /*0ba0*/  SHF.R.S32.HI R34, RZ, 0x12, R30 ;  /* 0x00000012ff227819 */ /* 0x000fe4000001141e */
[----:B------:R-:W-:-:S02]  /*0bb0*/  SHF.R.U32.HI R30, RZ, 0xf, R33 ;  /* 0x0000000fff1e7819 */ /* 0x000fc40000011621 */
[----:B------:R-:W-:Y:S02]  /*0bc0*/  SHF.R.U32.HI R33, RZ, 0xf, R35 ;  /* 0x0000000fff217819 */ /* 0x000fe40000011623 */
[----:B------:R-:W-:Y:S02]  /*0bd0*/  PRMT R34, R29, 0x5410, R34 ;  /* 0x000054101d227816 */ /* 0x000fe40000000022 */
[----:B------:R-:W-:-:S05]  /*0be0*/  PRMT R33, R30, 0x5410, R33 ;  /* 0x000054101e217816 */ /* 0x000fca0000000021 */
[----:B------:R-:W-:-:S05]  /*0bf0*/  VIADD.16x2 R33, R34, R33 ;  /* 0x0000002122217236 */ /* 0x000fca0000000200 */
[----:B------:R-:W-:-:S04]  /*0c00*/  LOP3.LUT R34, R33, 0xffff, RZ, 0xc0, !PT ;  /* 0x0000ffff21227812 */ /* 0x000fc800078ec0ff */
[----:B------:R-:W-:Y:S02]  /*0c10*/  PRMT R29, R34, 0x8880, RZ ;  /* 0x00008880221d7816 */ /* 0x000fe400000000ff */
[----:B------:R-:W-:-:S03]  /*0c20*/  SEL R30, R31, RZ, !P0 ;  /* 0x000000ff1f1e7207 */ /* 0x000fc60004000000 */
[----:B------:R-:W-:Y:S02]  /*0c30*/  IMAD.MOV.U32 R31, RZ, RZ, R29 ;  /* 0x000000ffff1f7224 */ /* 0x000fe400078e001d */
[--C-:B------:R-:W-:Y:S01]  /*0c40*/  FADD R29, R9, R30.reuse ;  /* 0x0000001e091d7221 */ /* 0x100fe20000000000 */
[----:B------:R-:W-:Y:S02]  /*0c50*/  PRMT R30, R33, 0x7632, R30 ;  /* 0x00007632211e7816 */ /* 0x000fe4000000001e */
[----:B------:R-:W-:Y:S02]  /*0c60*/  IADD3 R9, P1, R8, R31, RZ ;  /* 0x0000001f08097210 */ /* 0x000fe40007f3e0ff */
[----:B------:R-:W-:Y:S02]  /*0c70*/  PRMT R35, R30, 0x8880, RZ ;  /* 0x000088801e237816 */ /* 0x000fe400000000ff */
[----:B------:R-:W-:Y:S02]  /*0c80*/  LEA.HI.X.SX32 R32, R31, R32, 0x1, P1 ;  /* 0x000000201f207211 */ /* 0x000fe400008f0eff */
[----:B------:R-:W-:-:S02]  /*0c90*/  PRMT R31, R33, 0x8880, RZ ;  /* 0x00008880211f7816 */ /* 0x000fc400000000ff */
[----:B------:R-:W-:Y:S01]  /*0ca0*/  PRMT R33, R34, 0x8880, RZ ;  /* 0x0000888022217816 */ /* 0x000fe200000000ff */
[----:B------:R-:W-:-:S04]  /*0cb0*/  IMAD.MOV.U32 R34, RZ, RZ, R35 ;  /* 0x000000ffff227224 */ /* 0x000fc800078e0023 */
[----:B------:R-:W-:Y:S01]  /*0cc0*/  IMAD.IADD R35, R33, 0x1, R8 ;  /* 0x0000000121237824 */ /* 0x000fe200078e0208 */
[----:B------:R-:W-:-:S04]  /*0cd0*/  LEA R8, P3, R9, UR6, 0x2 ;  /* 0x0000000609087c11 */ /* 0x000fc8000f8610ff */
[----:B------:R-:W-:Y:S02]  /*0ce0*/  LEA.HI.X R9, R9, UR7, R32, 0x2, P3 ;  /* 0x0000000709097c11 */ /* 0x000fe400098f1420 */
[----:B------:R-:W-:-:S04]  /*0cf0*/  ISETP.LT.AND P3, PT, R10, R11, PT ;  /* 0x0000000b0a00720c */ /* 0x000fc80003f61270 */
[----:B------:R-:W-:Y:S02]  /*0d00*/  SEL R10, RZ, 0x3f800000, !P3 ;  /* 0x3f800000ff0a7807 */ /* 0x000fe40005800000 */
[----:B------:R-:W-:Y:S02]  /*0d10*/  ISETP.LT.AND P3, PT, R14, R15, PT ;  /* 0x0000000f0e00720c */ /* 0x000fe40003f61270 */
[----:B------:R-:W-:Y:S02]  /*0d20*/  ISETP.GE.AND P1, PT, R31, R34, PT ;  /* 0x000000221f00720c */ /* 0x000fe40003f26270 */
[----:B------:R-:W-:Y:S02]  /*0d30*/  SEL R11, RZ, 0x3f800000, !P3 ;  /* 0x3f800000ff0b7807 */ /* 0x000fe40005800000 */
[----:B------:R-:W-:Y:S01]  /*0d40*/  ISETP.LT.AND P3, PT, R19, R20, PT ;  /* 0x000000141300720c */ /* 0x000fe20003f61270 */
[----:B------:R-:W-:-:S03]  /*0d50*/  IMAD.WIDE R6, R35, 0x4, R6 ;  /* 0x0000000423067825 */ /* 0x000fc600078e0206 */
[----:B------:R-:W-:Y:S02]  /*0d60*/  SEL R14, RZ, 0x3f800000, !P3 ;  /* 0x3f800000ff0e7807 */ /* 0x000fe40005800000 */
[----:B------:R-:W-:Y:S01]  /*0d70*/  ISETP.LT.AND P3, PT, R31, R34, PT ;  /* 0x000000221f00720c */ /* 0x000fe20003f61270 */
[----:B------:R-:W-:-:S03]  /*0d80*/  IMAD.MOV.U32 R35, RZ, RZ, RZ ;  /* 0x000000ffff237224 */ /* 0x000fc600078e00ff */
[----:B------:R-:W-:Y:S02]  /*0d90*/  SEL R15, RZ, 0x3f800000, !P3 ;  /* 0x3f800000ff0f7807 */ /* 0x000fe40005800000 */
[----:B------:R-:W-:Y:S01]  /*0da0*/  ISETP.LT.AND P3, PT, R13, R12, PT ;  /* 0x0000000c0d00720c */ /* 0x000fe20003f61270 */
[----:B------:R1:W5:Y:S01]  /*0db0*/  @!P1 LDG.E.EL R35, desc[UR4][R6.64] ;  /* 0x0000000406239981 */ /* 0x000362000c2e1900 */
[----:B------:R-:W-:Y:S01]  /*0dc0*/  LOP3.LUT R30, R30, 0xffff, RZ, 0xc0, !PT ;  /* 0x0000ffff1e1e7812 */ /* 0x000fe200078ec0ff */
[----:B------:R-:W-:Y:S01]  /*0dd0*/  VIADD R33, R33, 0x1 ;  /* 0x0000000121217836 */ /* 0x000fe20000000000 */
[----:B-1----:R-:W-:Y:S02]  /*0de0*/  SEL R7, RZ, 0x3f800000, !P3 ;  /* 0x3f800000ff077807 */ /* 0x002fe40005800000 */
[----:B------:R-:W-:Y:S02]  /*0df0*/  ISETP.LT.AND P3, PT, R17, R16, PT ;  /* 0x000000101100720c */ /* 0x000fe40003f61270 */
[----:B------:R-:W-:-:S02]  /*0e00*/  PRMT R16, R30, 0x8880, RZ ;  /* 0x000088801e107816 */ /* 0x000fc400000000ff */
[----:B------:R-:W-:Y:S02]  /*0e10*/  SEL R6, RZ, 0x3f800000, !P3 ;  /* 0x3f800000ff067807 */ /* 0x000fe40005800000 */
[----:B------:R-:W-:-:S04]  /*0e20*/  ISETP.LT.AND P3, PT, R23, R22, PT ;  /* 0x000000161700720c */ /* 0x000fc80003f61270 */
[----:B------:R-:W-:Y:S02]  /*0e30*/  SEL R13, RZ, 0x3f800000, !P3 ;  /* 0x3f800000ff0d7807 */ /* 0x000fe40005800000 */
[----:B------:R-:W-:-:S04]  /*0e40*/  ISETP.LT.AND P3, PT, R33, R16, PT ;  /* 0x000000102100720c */ /* 0x000fc80003f61270 */
[----:B------:R-:W-:Y:S02]  /*0e50*/  SEL R12, RZ, 0x3f800000, !P3 ;  /* 0x3f800000ff0c7807 */ /* 0x000fe40005800000 */
[----:B------:R-:W-:Y:S01]  /*0e60*/  ISETP.GE.AND P3, PT, R33, R16, PT ;  /* 0x000000102100720c */ /* 0x000fe20003f66270 */
[----:B------:R-:W-:Y:S02]  /*0e70*/  IMAD.MOV.U32 R22, RZ, RZ, RZ ;  /* 0x000000ffff167224 */ /* 0x000fe400078e00ff */
[----:B------:R-:W-:-:S06]  /*0e80*/  IMAD.MOV.U32 R23, RZ, RZ, RZ ;  /* 0x000000ffff177224 */ /* 0x000fcc00078e00ff */
[----:B------:R-:W5:Y:S04]  /*0e90*/  @!P4 LDG.E.EL R23, desc[UR4][R4.64+0x14] ;  /* 0x000014040417c981 */ /* 0x000f68000c2e1900 */
[----:B------:R-:W5:Y:S01]  /*0ea0*/  @!P3 LDG.E.EL R22, desc[UR4][R8.64+0x4] ;  /* 0x000004040816b981 */ /* 0x000f62000c2e1900 */
[----:B------:R-:W-:-:S06]  /*0eb0*/  IMAD.MOV.U32 R17, RZ, RZ, RZ ;  /* 0x000000ffff117224 */ /* 0x000fcc00078e00ff */
[----:B------:R-:W5:Y:S01]  /*0ec0*/  @!P4 LDG.E.EL R17, desc[UR4][R4.64+0x24] ;  /* 0x000024040411c981 */ /* 0x000f62000c2e1900 */
[----:B--2---:R-:W-:Y:S02]  /*0ed0*/  SEL R21, R21, RZ, !P5 ;  /* 0x000000ff15157207 */ /* 0x004fe40006800000 */
[----:B---3--:R-:W-:-:S05]  /*0ee0*/  SEL R16, R25, RZ, !P4 ;  /* 0x000000ff19107207 */ /* 0x008fca0006000000 */
[----:B------:R-:W-:Y:S01]  /*0ef0*/  FADD R19, R21, R16 ;  /* 0x0000001015137221 */ /* 0x000fe20000000000 */
[----:B------:R-:W-:Y:S02]  /*0f00*/  CS2R R20, SRZ ;  /* 0x0000000000147805 */ /* 0x000fe4000001ff00 */
[----:B----4-:R-:W-:-:S04]  /*0f10*/  SEL R24, R24, RZ, !P6 ;  /* 0x000000ff18187207 */ /* 0x010fc80007000000 */
[----:B------:R-:W2:Y:S04]  /*0f20*/  @!P5 LDG.E.EL R21, desc[UR4][R4.64+0x20] ;  /* 0x000020040415d981 */ /* 0x000ea8000c2e1900 */
[----:B------:R-:W3:Y:S01]  /*0f30*/  @!P1 LDG.E.EL R20, desc[UR4][R8.64+0x10] ;  /* 0x0000100408149981 */ /* 0x000ee2000c2e1900 */
[----:B------:R-:W-:Y:S01]  /*0f40*/  FADD R29, R29, R24 ;  /* 0x000000181d1d7221 */ /* 0x000fe20000000000 */
[----:B-----5:R-:W-:-:S05]  /*0f50*/  SEL R24, R27, RZ, !P5 ;  /* 0x000000ff1b187207 */ /* 0x020fca0006800000 */
[----:B------:R-:W-:Y:S01]  /*0f60*/  FADD R24, R19, R24 ;  /* 0x0000001813187221 */ /* 0x000fe20000000000 */
[----:B------:R-:W-:-:S06]  /*0f70*/  IMAD.MOV.U32 R19, RZ, RZ, RZ ;  /* 0x000000ffff137224 */ /* 0x000fcc00078e00ff */
[----:B------:R-:W4:Y:S01]  /*0f80*/  @!P3 LDG.E.EL R19, desc[UR4][R8.64+0x14] ;  /* 0x000014040813b981 */ /* 0x000f22000c2e1900 */
[----:B------:R-:W-:Y:S01]  /*0f90*/  SEL R16, R26, RZ, !P0 ;  /* 0x000000ff1a107207 */ /* 0x000fe20004000000 */
[----:B------:R-:W-:-:S06]  /*0fa0*/  IMAD.MOV.U32 R27, RZ, RZ, RZ ;  /* 0x000000ffff1b7224 */ /* 0x000fcc00078e00ff */
[----:B------:R-:W5:Y:S01]  /*0fb0*/  @!P5 LDG.E.EL R27, desc[UR4][R4.64+0x30] ;  /* 0x00003004041bd981 */ /* 0x000f62000c2e1900 */
[----:B------:R-:W-:Y:S02]  /*0fc0*/  SEL R35, R35, RZ, !P1 ;  /* 0x000000ff23237207 */ /* 0x000fe40004800000 */
[----:B------:R-:W-:Y:S02]  /*0fd0*/  SEL R23, R23, RZ, !P4 ;  /* 0x000000ff17177207 */ /* 0x000fe40006000000 */
[----:B------:R-:W-:-:S03]  /*0fe0*/  SEL R22, R22, RZ, !P3 ;  /* 0x000000ff16167207 */ /* 0x000fc60005800000 */
[----:B------:R-:W-:Y:S02]  /*0ff0*/  FADD R23, R24, R23 ;  /* 0x0000001718177221 */ /* 0x000fe40000000000 */
[----:B------:R-:W-:Y:S01]  /*1000*/  FADD R35, R35, R22 ;  /* 0x0000001623237221 */ /* 0x000fe20000000000 */
[----:B------:R-:W-:-:S06]  /*1010*/  CS2R R24, SRZ ;  /* 0x0000000000187805 */ /* 0x000fcc000001ff00 */
[----:B------:R-:W5:Y:S01]  /*1020*/  @!P6 LDG.E.EL R24, desc[UR4][R2.64+0x30] ;  /* 0x000030040218e981 */ /* 0x000f62000c2e1900 */
[----:B------:R-:W-:-:S03]  /*1030*/  SEL R30, R17, RZ, !P4 ;  /* 0x000000ff111e7207 */ /* 0x000fc60006000000 */
[----:B------:R-:W5:Y:S01]  /*1040*/  @!P4 LDG.E.EL R25, desc[UR4][R4.64+0x34] ;  /* 0x000034040419c981 */ /* 0x000f62000c2e1900 */
[----:B--2---:R-:W-:Y:S02]  /*1050*/  SEL R22, R21, RZ, !P5 ;  /* 0x000000ff15167207 */ /* 0x004fe40006800000 */
[----:B---3--:R-:W-:-:S03]  /*1060*/  SEL R20, R20, RZ, !P1 ;  /* 0x000000ff14147207 */ /* 0x008fc60004800000 */
[----:B------:R-:W-:Y:S01]  /*1070*/  FADD R23, R23, R22 ;  /* 0x0000001617177221 */ /* 0x000fe20000000000 */
[----:B------:R-:W-:Y:S02]  /*1080*/  IMAD.MOV.U32 R22, RZ, RZ, RZ ;  /* 0x000000ffff167224 */ /* 0x000fe400078e00ff */
[----:B------:R-:W-:Y:S01]  /*1090*/  FADD R26, R35, R20 ;  /* 0x00000014231a7221 */ /* 0x000fe20000000000 */
[----:B------:R-:W-:-:S03]  /*10a0*/  CS2R R20, SRZ ;  /* 0x0000000000147805 */ /* 0x000fc6000001ff00 */
[----:B------:R-:W2:Y:S04]  /*10b0*/  @!P1 LDG.E.EL R22, desc[UR4][R8.64+0x20] ;  /* 0x0000200408169981 */ /* 0x000ea8000c2e1900 */
[----:B------:R-:W3:Y:S01]  /*10c0*/  @!P1 LDG.E.EL R20, desc[UR4][R8.64+0x30] ;  /* 0x0000300408149981 */ /* 0x000ee2000c2e1900 */
[----:B----4-:R-:W-:Y:S01]  /*10d0*/  SEL R19, R19, RZ, !P3 ;  /* 0x000000ff13137207 */ /* 0x010fe20005800000 */
[----:B------:R-:W-:Y:S02]  /*10e0*/  FADD R17, R23, R30 ;  /* 0x0000001e17117221 */ /* 0x000fe40000000000 */
[----:B------:R-:W4:Y:S01]  /*10f0*/  @!P3 LDG.E.EL R21, desc[UR4][R8.64+0x24] ;  /* 0x000024040815b981 */ /* 0x000f22000c2e1900 */
[----:B------:R-:W-:Y:S02]  /*1100*/  IMAD.MOV.U32 R23, RZ, RZ, RZ ;  /* 0x000000ffff177224 */ /* 0x000fe400078e00ff */
[----:B------:R-:W-:Y:S01]  /*1110*/  FADD R19, R26, R19 ;  /* 0x000000131a137221 */ /* 0x000fe20000000000 */
[----:B------:R-:W-:-:S03]  /*1120*/  IMAD.MOV.U32 R26, RZ, RZ, RZ ;  /* 0x000000ffff1a7224 */ /* 0x000fc600078e00ff */
[----:B------:R1:W4:Y:S04]  /*1130*/  @!P0 LDG.E.EL R23, desc[UR4][R2.64+0x34] ;  /* 0x0000340402178981 */ /* 0x000328000c2e1900 */
[----:B------:R1:W4:Y:S01]  /*1140*/  @!P3 LDG.E.EL R26, desc[UR4][R8.64+0x34] ;  /* 0x00003404081ab981 */ /* 0x000322000c2e1900 */
[----:B------:R-:W-:Y:S01]  /*1150*/  FADD R16, R29, R16 ;  /* 0x000000101d107221 */ /* 0x000fe20000000000 */
[----:B01----:R-:W-:Y:S01]  /*1160*/  FADD R3, R14, R13 ;  /* 0x0000000d0e037221 */ /* 0x003fe20000000000 */
[----:B------:R-:W-:-:S03]  /*1170*/  FADD R29, R10, R7 ;  /* 0x000000070a1d7221 */ /* 0x000fc60000000000 */
[----:B------:R-:W-:Y:S01]  /*1180*/  FADD R2, R14, R3 ;  /* 0x000000030e027221 */ /* 0x000fe20000000000 */
[----:B------:R-:W-:Y:S01]  /*1190*/  FADD R30, R11, R6 ;  /* 0x000000060b1e7221 */ /* 0x000fe20000000000 */
[----:B------:R-:W-:Y:S02]  /*11a0*/  FADD R32, R10, R29 ;  /* 0x0000001d0a207221 */ /* 0x000fe40000000000 */
[----:B------:R-:W-:Y:S01]  /*11b0*/  FADD R3, R13, R2 ;  /* 0x000000020d037221 */ /* 0x000fe20000000000 */
[----:B------:R-:W-:Y:S01]  /*11c0*/  FADD R2, R15, R12 ;  /* 0x0000000c0f027221 */ /* 0x000fe20000000000 */
[----:B------:R-:W-:Y:S02]  /*11d0*/  FADD R29, R11, R30 ;  /* 0x0000001e0b1d7221 */ /* 0x000fe40000000000 */
[----:B------:R-:W-:Y:S01]  /*11e0*/  FADD R4, R14, R3 ;  /* 0x000000030e047221 */ /* 0x000fe20000000000 */
[----:B------:R-:W-:Y:S01]  /*11f0*/  FADD R3, R15, R2 ;  /* 0x000000020f037221 */ /* 0x000fe20000000000 */
[----:B------:R-:W-:Y:S01]  /*1200*/  FADD R31, R7, R32 ;  /* 0x00000020071f7221 */ /* 0x000fe20000000000 */
[----:B------:R-:W-:-:S02]  /*1210*/  FADD R30, R6, R29 ;  /* 0x0000001d061e7221 */ /* 0x000fc40000000000 */
[----:B------:R-:W-:Y:S01]  /*1220*/  FADD R2, R12, R3 ;  /* 0x000000030c027221 */ /* 0x000fe20000000000 */
[----:B------:R-:W-:Y:S01]  /*1230*/  FADD R32, R10, R31 ;  /* 0x0000001f0a207221 */ /* 0x000fe20000000000 */
[----:B------:R-:W-:Y:S02]  /*1240*/  FADD R5, R11, R30 ;  /* 0x0000001e0b057221 */ /* 0x000fe40000000000 */
[----:B------:R-:W-:Y:S01]  /*1250*/  FADD R3, R15, R2 ;  /* 0x000000020f037221 */ /* 0x000fe20000000000 */
        /* <DEDUP_REMOVED lines=12> */
[----:B------:R-:W-:Y:S01]  /*1320*/  SEL R5, R18, RZ, !P2 ;  /* 0x000000ff12057207 */ /* 0x000fe20005000000 */
[----:B------:R-:W0:Y:S01]  /*1330*/  LDC.64 R2, c[0x0][0x218] ;  /* 0x00008600ff027b82 */ /* 0x000e220000000a00 */
[----:B-----5:R-:W-:-:S02]  /*1340*/  SEL R6, R27, RZ, !P5 ;  /* 0x000000ff1b067207 */ /* 0x020fc40006800000 */
[----:B------:R-:W-:Y:S02]  /*1350*/  FSETP.GEU.AND P2, PT, R7, 1.175494350822287508e-38, PT ;  /* 0x008000000700780b */ /* 0x000fe40003f4e000 */
[----:B------:R-:W-:Y:S01]  /*1360*/  FSETP.GEU.AND P5, PT, R13, 1.175494350822287508e-38, PT ;  /* 0x008000000d00780b */ /* 0x000fe20003fae000 */
[----:B------:R-:W-:-:S10]  /*1370*/  FADD R6, R17, R6 ;  /* 0x0000000611067221 */ /* 0x000fd40000000000 */
[----:B------:R-:W-:Y:S02]  /*1380*/  @!P2 FMUL R7, R7, 16777216 ;  /* 0x4b8000000707a820 */ /* 0x000fe40000400000 */
[----:B------:R-:W-:-:S04]  /*1390*/  @!P5 FMUL R13, R13, 16777216 ;  /* 0x4b8000000d0dd820 */ /* 0x000fc80000400000 */
[----:B------:R-:W1:Y:S01]  /*13a0*/  MUFU.RCP R7, R7 ;  /* 0x0000000700077308 */ /* 0x000e620000001000 */
[----:B------:R-:W-:-:S07]  /*13b0*/  FADD R28, R28, R5 ;  /* 0x000000051c1c7221 */ /* 0x000fce0000000000 */
[----:B------:R-:W5:Y:S01]  /*13c0*/  MUFU.RCP R13, R13 ;  /* 0x0000000d000d7308 */ /* 0x000f620000001000 */
[----:B------:R-:W-:Y:S01]  /*13d0*/  @!P2 FMUL R28, R28, 16777216 ;  /* 0x4b8000001c1ca820 */ /* 0x000fe20000400000 */
[----:B0-----:R-:W-:-:S04]  /*13e0*/  IMAD.WIDE R2, R0, 0x4, R2 ;  /* 0x0000000400027825 */ /* 0x001fc800078e0202 */
[----:B-1----:R-:W-:Y:S01]  /*13f0*/  FMUL R28, R7, R28 ;  /* 0x0000001c071c7220 */ /* 0x002fe20000400000 */
[----:B------:R-:W-:Y:S02]  /*1400*/  SEL R9, R24, RZ, !P6 ;  /* 0x000000ff18097207 */ /* 0x000fe40007000000 */
[----:B------:R-:W-:Y:S02]  /*1410*/  FSETP.GEU.AND P6, PT, R4, 1.175494350822287508e-38, PT ;  /* 0x008000000400780b */ /* 0x000fe40003fce000 */
[----:B------:R-:W-:Y:S01]  /*1420*/  SEL R25, R25, RZ, !P4 ;  /* 0x000000ff19197207 */ /* 0x000fe20006000000 */
[----:B------:R-:W-:-:S10]  /*1430*/  FADD R9, R16, R9 ;  /* 0x0000000910097221 */ /* 0x000fd40000000000 */
[----:B------:R-:W-:-:S06]  /*1440*/  @!P6 FMUL R4, R4, 16777216 ;  /* 0x4b8000000404e820 */ /* 0x000fcc0000400000 */
[----:B------:R-:W0:Y:S01]  /*1450*/  MUFU.RCP R4, R4 ;  /* 0x0000000400047308 */ /* 0x000e220000001000 */
[----:B------:R-:W-:-:S04]  /*1460*/  FADD R6, R6, R25 ;  /* 0x0000001906067221 */ /* 0x000fc80000000000 */
[----:B------:R-:W-:-:S04]  /*1470*/  @!P5 FMUL R6, R6, 16777216 ;  /* 0x4b8000000606d820 */ /* 0x000fc80000400000 */
[----:B-----5:R-:W-:Y:S01]  /*1480*/  FMUL R30, R13, R6 ;  /* 0x000000060d1e7220 */ /* 0x020fe20000400000 */
[----:B--2---:R-:W-:Y:S02]  /*1490*/  SEL R22, R22, RZ, !P1 ;  /* 0x000000ff16167207 */ /* 0x004fe40004800000 */
[----:B---3--:R-:W-:Y:S02]  /*14a0*/  SEL R20, R20, RZ, !P1 ;  /* 0x000000ff14147207 */ /* 0x008fe40004800000 */
[----:B------:R-:W-:Y:S01]  /*14b0*/  FSETP.GEU.AND P1, PT, R12, 1.175494350822287508e-38, PT ;  /* 0x008000000c00780b */ /* 0x000fe20003f2e000 */
[----:B------:R-:W-:Y:S01]  /*14c0*/  FADD R22, R19, R22 ;  /* 0x0000001613167221 */ /* 0x000fe20000000000 */
[----:B----4-:R-:W-:-:S05]  /*14d0*/  SEL R21, R21, RZ, !P3 ;  /* 0x000000ff15157207 */ /* 0x010fca0005800000 */
[----:B------:R-:W-:-:S06]  /*14e0*/  FADD R21, R22, R21 ;  /* 0x0000001516157221 */ /* 0x000fcc0000000000 */
[----:B------:R-:W-:Y:S01]  /*14f0*/  @!P1 FMUL R12, R12, 16777216 ;  /* 0x4b8000000c0c9820 */ /* 0x000fe20000400000 */
[----:B------:R-:W-:-:S03]  /*1500*/  SEL R8, R23, RZ, !P0 ;  /* 0x000000ff17087207 */ /* 0x000fc60004000000 */
[----:B------:R-:W1:Y:S01]  /*1510*/  MUFU.RCP R31, R12 ;  /* 0x0000000c001f7308 */ /* 0x000e620000001000 */
[----:B------:R-:W-:Y:S01]  /*1520*/  SEL R26, R26, RZ, !P3 ;  /* 0x000000ff1a1a7207 */ /* 0x000fe20005800000 */
[----:B------:R-:W-:Y:S01]  /*1530*/  FADD R21, R21, R20 ;  /* 0x0000001415157221 */ /* 0x000fe20000000000 */
[----:B------:R-:W-:-:S03]  /*1540*/  FADD R5, R9, R8 ;  /* 0x0000000809057221 */ /* 0x000fc60000000000 */
[----:B------:R-:W-:Y:S01]  /*1550*/  FADD R26, R21, R26 ;  /* 0x0000001a151a7221 */ /* 0x000fe20000000000 */
[----:B------:R-:W-:-:S03]  /*1560*/  @!P6 FMUL R5, R5, 16777216 ;  /* 0x4b8000000505e820 */ /* 0x000fc60000400000 */
[----:B------:R-:W-:Y:S01]  /*1570*/  @!P1 FMUL R26, R26, 16777216 ;  /* 0x4b8000001a1a9820 */ /* 0x000fe20000400000 */
[----:B0-----:R-:W-:-:S03]  /*1580*/  FMUL R29, R4, R5 ;  /* 0x00000005041d7220 */ /* 0x001fc60000400000 */
[----:B-1----:R-:W-:-:S05]  /*1590*/  FMUL R31, R31, R26 ;  /* 0x0000001a1f1f7220 */ /* 0x002fca0000400000 */
[----:B------:R-:W-:Y:S01]  /*15a0*/  STG.E.128 desc[UR4][R2.64], R28 ;  /* 0x0000001c02007986 */ /* 0x000fe2000c101d04 */
[----:B------:R-:W-:Y:S05]  /*15b0*/  EXIT ;  /* 0x000000000000794d */ /* 0x000fea0003800000 */
.L_x_0:
[----:B------:R-:W-:-:S00]  /*15c0*/  BRA `(.L_x_0) ;  /* 0xfffffffc00fc7947 */ /* 0x000fc0000383ffff */
[----:B------:R-:W-:-:S00]  /*15d0*/  NOP ;  /* 0x0000000000007918 */ /* 0x000fc00000000000 */
        /* <DEDUP_REMOVED lines=10> */
.L_x_1:


//--------------------- .nv.constant0.triton_poi_fused__adaptive_avg_pool2d_1 --------------------------
	.section	.nv.constant0.triton_poi_fused__adaptive_avg_pool2d_1,"a",@progbits
	.sectionflags	@""
	.align	4
.nv.constant0.triton_poi_fused__adaptive_avg_pool2d_1:
	.zero		548
